//
// Generated by NVIDIA NVVM Compiler
//
// Compiler Build ID: CL-36424714
// Cuda compilation tools, release 13.0, V13.0.88
// Based on NVVM 20.0.0
//

.version 9.0
.target sm_100
.address_size 64

	// .globl	_Z25simple_loop_kernel_signedPii

.visible .entry _Z25simple_loop_kernel_signedPii(
	.param .u64 .ptr .align 1 _Z25simple_loop_kernel_signedPii_param_0,
	.param .u32 _Z25simple_loop_kernel_signedPii_param_1
)
{
	.reg .pred 	%p<4>;
	.reg .b32 	%r<9>;
	.reg .b64 	%rd<3>;

	ld.param.u64 	%rd1, [_Z25simple_loop_kernel_signedPii_param_0];
	ld.param.u32 	%r1, [_Z25simple_loop_kernel_signedPii_param_1];
	mov.u32 	%r2, %ctaid.x;
	mov.u32 	%r3, %ntid.x;
	mul.lo.s32 	%r4, %r2, %r3;
	mov.u32 	%r5, %tid.x;
	neg.s32 	%r6, %r5;
	setp.ne.s32 	%p1, %r4, %r6;
	setp.lt.s32 	%p2, %r1, 1;
	or.pred  	%p3, %p1, %p2;
	@%p3 bra 	$L__BB0_2;
	cvta.to.global.u64 	%rd2, %rd1;
	ld.global.u32 	%r7, [%rd2];
	add.s32 	%r8, %r7, %r1;
	st.global.u32 	[%rd2], %r8;
$L__BB0_2:
	ret;

}


// ===== COMPILED SASS (sm_100) =====

	.target	sm_100

	.elftype	@"ET_EXEC"


//--------------------- .note.nv.tkinfo           --------------------------
	.section	.note.nv.tkinfo,"",@"SHT_NOTE"
	.sectionflags	@"SHF_NOTE_NV_TKINFO"
	.tkinfo
        /*0018*/ 	.word	0x00000002
        /*0030*/ 	.string	""
        /*0030*/ 	.string	"ptxas"
        /*0030*/ 	.string	"Cuda compilation tools, release 13.0, V13.0.88"
        /*0030*/ 	.string	"Build cuda_13.0.r13.0/compiler.36424714_0"
        /*0030*/ 	.string	"-arch sm_100 -m 64 "



//--------------------- .note.nv.cuinfo           --------------------------
	.section	.note.nv.cuinfo,"",@"SHT_NOTE"
	.sectionflags	@"SHF_NOTE_NV_CUINFO"
        /*0018*/ 	.short	0x0002
        /*001a*/ 	.short	0x0064
        /*001c*/ 	.short	0x0082
	.zero		2


//--------------------- .nv.info                  --------------------------
	.section	.nv.info,"",@"SHT_CUDA_INFO"
	.align	4


	//----- nvinfo : EIATTR_REGCOUNT
	.align		4
        /*0000*/ 	.byte	0x04, 0x2f
        /*0002*/ 	.short	(.L_1 - .L_0)
	.align		4
.L_0:
        /*0004*/ 	.word	index@(_Z25simple_loop_kernel_signedPii)
        /*0008*/ 	.word	0x00000008


	//----- nvinfo : EIATTR_FRAME_SIZE
	.align		4
.L_1:
        /*000c*/ 	.byte	0x04, 0x11
        /*000e*/ 	.short	(.L_3 - .L_2)
	.align		4
.L_2:
        /*0010*/ 	.word	index@(_Z25simple_loop_kernel_signedPii)
        /*0014*/ 	.word	0x00000000


	//----- nvinfo : EIATTR_MIN_STACK_SIZE
	.align		4
.L_3:
        /*0018*/ 	.byte	0x04, 0x12
        /*001a*/ 	.short	(.L_5 - .L_4)
	.align		4
.L_4:
        /*001c*/ 	.word	index@(_Z25simple_loop_kernel_signedPii)
        /*0020*/ 	.word	0x00000000
.L_5:


//--------------------- .nv.compat                --------------------------
	.section	.nv.compat,"",@"SHT_CUDA_COMPAT_INFO"
	.align	4
        /*0000*/ 	.byte	0x02, 0x09, 0x00, 0x00, 0x02, 0x02, 0x01, 0x00, 0x02, 0x05, 0x05, 0x00, 0x03, 0x07, 0x01, 0x01
        /*0010*/ 	.byte	0x02, 0x03, 0x00, 0x00, 0x02, 0x06, 0x01, 0x00, 0x04, 0x0b, 0x08, 0x00, 0x09, 0x00, 0x00, 0x00
        /*0020*/ 	.byte	0x00, 0x00, 0x00, 0x00


//--------------------- .nv.info._Z25simple_loop_kernel_signedPii --------------------------
	.section	.nv.info._Z25simple_loop_kernel_signedPii,"",@"SHT_CUDA_INFO"
	.sectionflags	@""
	.align	4


	//----- nvinfo : EIATTR_CUDA_API_VERSION
	.align		4
        /*0000*/ 	.byte	0x04, 0x37
        /*0002*/ 	.short	(.L_7 - .L_6)
.L_6:
        /*0004*/ 	.word	0x00000082


	//----- nvinfo : EIATTR_KPARAM_INFO
	.align		4
.L_7:
        /*0008*/ 	.byte	0x04, 0x17
        /*000a*/ 	.short	(.L_9 - .L_8)
.L_8:
        /*000c*/ 	.word	0x00000000
        /*0010*/ 	.short	0x0001
        /*0012*/ 	.short	0x0008
        /*0014*/ 	.byte	0x00, 0xf0, 0x11, 0x00


	//----- nvinfo : EIATTR_KPARAM_INFO
	.align		4
.L_9:
        /*0018*/ 	.byte	0x04, 0x17
        /*001a*/ 	.short	(.L_11 - .L_10)
.L_10:
        /*001c*/ 	.word	0x00000000
        /*0020*/ 	.short	0x0000
        /*0022*/ 	.short	0x0000
        /*0024*/ 	.byte	0x00, 0xf5, 0x21, 0x00


	//----- nvinfo : EIATTR_SPARSE_MMA_MASK
	.align		4
.L_11:
        /*0028*/ 	.byte	0x03, 0x50
        /*002a*/ 	.short	0x0000


	//----- nvinfo : EIATTR_MAXREG_COUNT
	.align		4
        /*002c*/ 	.byte	0x03, 0x1b
        /*002e*/ 	.short	0x00ff


	//----- nvinfo : EIATTR_MERCURY_ISA_VERSION
	.align		4
        /*0030*/ 	.byte	0x03, 0x5f
        /*0032*/ 	.short	0x0101


	//----- nvinfo : EIATTR_VRC_CTA_INIT_COUNT
	.align		4
        /*0034*/ 	.byte	0x02, 0x4a
	.zero		1
	.zero		1


	//----- nvinfo : EIATTR_EXIT_INSTR_OFFSETS
	.align		4
        /*0038*/ 	.byte	0x04, 0x1c
        /*003a*/ 	.short	(.L_13 - .L_12)


	//   ....[0]....
.L_12:
        /*003c*/ 	.word	0x00000090


	//   ....[1]....
        /*0040*/ 	.word	0x000000f0


	//----- nvinfo : EIATTR_CBANK_PARAM_SIZE
	.align		4
.L_13:
        /*0044*/ 	.byte	0x03, 0x19
        /*0046*/ 	.short	0x000c


	//----- nvinfo : EIATTR_PARAM_CBANK
	.align		4
        /*0048*/ 	.byte	0x04, 0x0a
        /*004a*/ 	.short	(.L_15 - .L_14)
	.align		4
.L_14:
        /*004c*/ 	.word	index@(.nv.constant0._Z25simple_loop_kernel_signedPii)
        /*0050*/ 	.short	0x0380
        /*0052*/ 	.short	0x000c


	//----- nvinfo : EIATTR_SW_WAR
	.align		4
.L_15:
        /*0054*/ 	.byte	0x04, 0x36
        /*0056*/ 	.short	(.L_17 - .L_16)
.L_16:
        /*0058*/ 	.word	0x00000008
.L_17:


//--------------------- .nv.callgraph             --------------------------
	.section	.nv.callgraph,"",@"SHT_CUDA_CALLGRAPH"
	.align	4
	.sectionentsize	8
	.align		4
        /*0000*/ 	.word	0x00000000
	.align		4
        /*0004*/ 	.word	0xffffffff
	.align		4
        /*0008*/ 	.word	0x00000000
	.align		4
        /*000c*/ 	.word	0xfffffffe
	.align		4
        /*0010*/ 	.word	0x00000000
	.align		4
        /*0014*/ 	.word	0xfffffffd
	.align		4
        /*0018*/ 	.word	0x00000000
	.align		4
        /*001c*/ 	.word	0xfffffffc


//--------------------- .text._Z25simple_loop_kernel_signedPii --------------------------
	.section	.text._Z25simple_loop_kernel_signedPii,"ax",@progbits
	.align	128
        .global         _Z25simple_loop_kernel_signedPii
        .type           _Z25simple_loop_kernel_signedPii,@function
        .size           _Z25simple_loop_kernel_signedPii,(.L_x_1 - _Z25simple_loop_kernel_signedPii)
        .other          _Z25simple_loop_kernel_signedPii,@"STO_CUDA_ENTRY STV_DEFAULT"
_Z25simple_loop_kernel_signedPii:
.text._Z25simple_loop_kernel_signedPii:
[----:B------:R-:W-:Y:S01]  /*0000*/  LDC R1, c[0x0][0x37c] ;  /* 0x0000df00ff017b82 */ /* 0x000fe20000000800 */
[----:B------:R-:W0:Y:S07]  /*0010*/  S2R R0, SR_TID.X ;  /* 0x0000000000007919 */ /* 0x000e2e0000002100 */
[----:B------:R-:W1:Y:S01]  /*0020*/  S2UR UR4, SR_CTAID.X ;  /* 0x00000000000479c3 */ /* 0x000e620000002500 */
[----:B------:R-:W1:Y:S07]  /*0030*/  LDCU UR5, c[0x0][0x360] ;  /* 0x00006c00ff0577ac */ /* 0x000e6e0008000800 */
[----:B------:R-:W2:Y:S01]  /*0040*/  LDC R5, c[0x0][0x388] ;  /* 0x0000e200ff057b82 */ /* 0x000ea20000000800 */
[----:B-1----:R-:W-:Y:S01]  /*0050*/  UIMAD UR4, UR4, UR5, URZ ;  /* 0x00000005040472a4 */ /* 0x002fe2000f8e02ff */
[----:B0-----:R-:W-:Y:S01]  /*0060*/  IMAD.MOV R0, RZ, RZ, -R0 ;  /* 0x000000ffff007224 */ /* 0x001fe200078e0a00 */
[----:B--2---:R-:W-:-:S04]  /*0070*/  ISETP.GE.AND P0, PT, R5, 0x1, PT ;  /* 0x000000010500780c */ /* 0x004fc80003f06270 */
[----:B------:R-:W-:-:S13]  /*0080*/  ISETP.NE.OR P0, PT, R0, UR4, !P0 ;  /* 0x0000000400007c0c */ /* 0x000fda000c705670 */
[----:B------:R-:W-:Y:S05]  /*0090*/  @P0 EXIT ;  /* 0x000000000000094d */ /* 0x000fea0003800000 */
[----:B------:R-:W0:Y:S01]  /*00a0*/  LDC.64 R2, c[0x0][0x380] ;  /* 0x0000e000ff027b82 */ /* 0x000e220000000a00 */
[----:B------:R-:W0:Y:S02]  /*00b0*/  LDCU.64 UR4, c[0x0][0x358] ;  /* 0x00006b00ff0477ac */ /* 0x000e240008000a00 */
[----:B0-----:R-:W2:Y:S02]  /*00c0*/  LDG.E R0, desc[UR4][R2.64] ;  /* 0x0000000402007981 */ /* 0x001ea4000c1e1900 */
[----:B--2---:R-:W-:-:S05]  /*00d0*/  IMAD.IADD R5, R0, 0x1, R5 ;  /* 0x0000000100057824 */ /* 0x004fca00078e0205 */
[----:B------:R-:W-:Y:S01]  /*00e0*/  STG.E desc[UR4][R2.64], R5 ;  /* 0x0000000502007986 */ /* 0x000fe2000c101904 */
[----:B------:R-:W-:Y:S05]  /*00f0*/  EXIT ;  /* 0x000000000000794d */ /* 0x000fea0003800000 */
.L_x_0:
[----:B------:R-:W-:-:S00]  /*0100*/  BRA `(.L_x_0) ;  /* 0xfffffffc00fc7947 */ /* 0x000fc0000383ffff */
[----:B------:R-:W-:-:S00]  /*0110*/  NOP ;  /* 0x0000000000007918 */ /* 0x000fc00000000000 */
        /* <DEDUP_REMOVED lines=14> */
.L_x_1:


//--------------------- .nv.shared.reserved.0     --------------------------
	.section	.nv.shared.reserved.0,"aw",@nobits
	.weak		__nv_reservedSMEM_offset_0_alias
	.size		__nv_reservedSMEM_offset_0_alias, 0, 64
	.other		__nv_reservedSMEM_offset_0_alias,@"STO_CUDA_RESERVED_SHARED STV_DEFAULT"
__nv_reservedSMEM_offset_0_alias:
	.zero		0
	.zero		64


//--------------------- .nv.constant0._Z25simple_loop_kernel_signedPii --------------------------
	.section	.nv.constant0._Z25simple_loop_kernel_signedPii,"a",@progbits
	.sectionflags	@""
	.align	4
.nv.constant0._Z25simple_loop_kernel_signedPii:
	.zero		908


//--------------------- SYMBOLS --------------------------

	.type		.nv.reservedSmem.offset0,@object
	.size		.nv.reservedSmem.offset0,0x4
